	.headerflags	@"EF_CUDA_TEXMODE_UNIFIED EF_CUDA_64BIT_ADDRESS EF_CUDA_ACCELERATORS EF_CUDA_SM90 EF_CUDA_VIRTUAL_SM(EF_CUDA_SM90)"
	.elftype	@"ET_EXEC"


//--------------------- .nv.info                  --------------------------
	.section	.nv.info,"",@"SHT_CUDA_INFO"
	.align	4


	//----- nvinfo : EIATTR_REGCOUNT
	.align		4
        /*0000*/ 	.byte	0x04, 0x2f
        /*0002*/ 	.short	(.L_1 - .L_0)
	.align		4
.L_0:
        /*0004*/ 	.word	index@(triton_poi_fused_add_addmm_mul_84)
        /*0008*/ 	.word	0x00000016


	//----- nvinfo : EIATTR_MIN_STACK_SIZE
	.align		4
.L_1:
        /*000c*/ 	.byte	0x04, 0x12
        /*000e*/ 	.short	(.L_3 - .L_2)
	.align		4
.L_2:
        /*0010*/ 	.word	index@(triton_poi_fused_add_addmm_mul_84)
        /*0014*/ 	.word	0x00000000


	//----- nvinfo : EIATTR_FRAME_SIZE
	.align		4
.L_3:
        /*0018*/ 	.byte	0x04, 0x11
        /*001a*/ 	.short	(.L_5 - .L_4)
	.align		4
.L_4:
        /*001c*/ 	.word	index@(triton_poi_fused_add_addmm_mul_84)
        /*0020*/ 	.word	0x00000000


	//----- nvinfo : EIATTR_MIN_STACK_SIZE
	.align		4
.L_5:
        /*0024*/ 	.byte	0x04, 0x12
        /*0026*/ 	.short	(.L_7 - .L_6)
	.align		4
.L_6:
        /*0028*/ 	.word	index@(triton_poi_fused_add_addmm_mul_84)
        /*002c*/ 	.word	0x00000000
.L_7:


//--------------------- .nv.info.triton_poi_fused_add_addmm_mul_84 --------------------------
	.section	.nv.info.triton_poi_fused_add_addmm_mul_84,"",@"SHT_CUDA_INFO"
	.sectionflags	@""
	.align	4


	//----- nvinfo : EIATTR_CUDA_API_VERSION
	.align		4
        /*0000*/ 	.byte	0x04, 0x37
        /*0002*/ 	.short	(.L_9 - .L_8)
.L_8:
        /*0004*/ 	.word	0x0000007c


	//----- nvinfo : EIATTR_KPARAM_INFO
	.align		4
.L_9:
        /*0008*/ 	.byte	0x04, 0x17
        /*000a*/ 	.short	(.L_11 - .L_10)
.L_10:
        /*000c*/ 	.word	0x00000000
        /*0010*/ 	.short	0x0004
        /*0012*/ 	.short	0x0020
        /*0014*/ 	.byte	0x00, 0xf0, 0x11, 0x00


	//----- nvinfo : EIATTR_KPARAM_INFO
	.align		4
.L_11:
        /*0018*/ 	.byte	0x04, 0x17
        /*001a*/ 	.short	(.L_13 - .L_12)
.L_12:
        /*001c*/ 	.word	0x00000000
        /*0020*/ 	.short	0x0003
        /*0022*/ 	.short	0x0018
        /*0024*/ 	.byte	0x00, 0xf4, 0x21, 0x00


	//----- nvinfo : EIATTR_KPARAM_INFO
	.align		4
.L_13:
        /*0028*/ 	.byte	0x04, 0x17
        /*002a*/ 	.short	(.L_15 - .L_14)
.L_14:
        /*002c*/ 	.word	0x00000000
        /*0030*/ 	.short	0x0002
        /*0032*/ 	.short	0x0010
        /*0034*/ 	.byte	0x00, 0xf4, 0x21, 0x00


	//----- nvinfo : EIATTR_KPARAM_INFO
	.align		4
.L_15:
        /*0038*/ 	.byte	0x04, 0x17
        /*003a*/ 	.short	(.L_17 - .L_16)
.L_16:
        /*003c*/ 	.word	0x00000000
        /*0040*/ 	.short	0x0001
        /*0042*/ 	.short	0x0008
        /*0044*/ 	.byte	0x00, 0xf4, 0x21, 0x00


	//----- nvinfo : EIATTR_KPARAM_INFO
	.align		4
.L_17:
        /*0048*/ 	.byte	0x04, 0x17
        /*004a*/ 	.short	(.L_19 - .L_18)
.L_18:
        /*004c*/ 	.word	0x00000000
        /*0050*/ 	.short	0x0000
        /*0052*/ 	.short	0x0000
        /*0054*/ 	.byte	0x00, 0xf4, 0x21, 0x00


	//----- nvinfo : EIATTR_SPARSE_MMA_MASK
	.align		4
.L_19:
        /*0058*/ 	.byte	0x03, 0x50
        /*005a*/ 	.short	0x0000


	//----- nvinfo : EIATTR_MAXREG_COUNT
	.align		4
        /*005c*/ 	.byte	0x03, 0x1b
        /*005e*/ 	.short	0x00ff


	//----- nvinfo : EIATTR_EXIT_INSTR_OFFSETS
	.align		4
        /*0060*/ 	.byte	0x04, 0x1c
        /*0062*/ 	.short	(.L_21 - .L_20)


	//   ....[0]....
.L_20:
        /*0064*/ 	.word	0x000002c0


	//----- nvinfo : EIATTR_REQNTID
	.align		4
.L_21:
        /*0068*/ 	.byte	0x04, 0x10
        /*006a*/ 	.short	(.L_23 - .L_22)
.L_22:
        /*006c*/ 	.word	0x00000080
        /*0070*/ 	.word	0x00000001
        /*0074*/ 	.word	0x00000001


	//----- nvinfo : EIATTR_CBANK_PARAM_SIZE
	.align		4
.L_23:
        /*0078*/ 	.byte	0x03, 0x19
        /*007a*/ 	.short	0x0024


	//----- nvinfo : EIATTR_PARAM_CBANK
	.align		4
        /*007c*/ 	.byte	0x04, 0x0a
        /*007e*/ 	.short	(.L_25 - .L_24)
	.align		4
.L_24:
        /*0080*/ 	.word	index@(.nv.constant0.triton_poi_fused_add_addmm_mul_84)
        /*0084*/ 	.short	0x0210
        /*0086*/ 	.short	0x0024


	//----- nvinfo : EIATTR_SW_WAR
	.align		4
.L_25:
        /*0088*/ 	.byte	0x04, 0x36
        /*008a*/ 	.short	(.L_27 - .L_26)
.L_26:
        /*008c*/ 	.word	0x00000008
.L_27:


//--------------------- .nv.callgraph             --------------------------
	.section	.nv.callgraph,"",@"SHT_CUDA_CALLGRAPH"
	.align	4
	.sectionentsize	8
	.align		4
        /*0000*/ 	.word	0x00000000
	.align		4
        /*0004*/ 	.word	0xffffffff
	.align		4
        /*0008*/ 	.word	0x00000000
	.align		4
        /*000c*/ 	.word	0xfffffffe
	.align		4
        /*0010*/ 	.word	0x00000000
	.align		4
        /*0014*/ 	.word	0xfffffffd
	.align		4
        /*0018*/ 	.word	0x00000000
	.align		4
        /*001c*/ 	.word	0xfffffffc


//--------------------- .text.triton_poi_fused_add_addmm_mul_84 --------------------------
	.section	.text.triton_poi_fused_add_addmm_mul_84,"ax",@progbits
	.align	128
        .global         triton_poi_fused_add_addmm_mul_84
        .type           triton_poi_fused_add_addmm_mul_84,@function
        .size           triton_poi_fused_add_addmm_mul_84,(.L_x_1 - triton_poi_fused_add_addmm_mul_84)
        .other          triton_poi_fused_add_addmm_mul_84,@"STO_CUDA_ENTRY STV_DEFAULT"
triton_poi_fused_add_addmm_mul_84:
.text.triton_poi_fused_add_addmm_mul_84:
[----:B------:R-:W-:Y:S01]  /*0000*/  LDC R1, c[0x0][0x28] ;  /* 0x00000a00ff017b82 */ /* 0x000fe20000000800 */
[----:B------:R-:W1:Y:S07]  /*0010*/  S2R R0, SR_TID.X ;  /* 0x0000000000007919 */ /* 0x000e6e0000002100 */
[----:B------:R-:W2:Y:S01]  /*0020*/  LDC.64 R4, c[0x0][0x218] ;  /* 0x00008600ff047b82 */ /* 0x000ea20000000a00 */
[----:B------:R-:W-:Y:S01]  /*0030*/  ULDC.64 UR4, c[0x0][0x208] ;  /* 0x0000820000047ab9 */ /* 0x000fe20000000a00 */
[----:B------:R-:W3:Y:S06]  /*0040*/  S2R R3, SR_CTAID.X ;  /* 0x0000000000037919 */ /* 0x000eec0000002500 */
[----:B------:R-:W4:Y:S01]  /*0050*/  LDC.64 R6, c[0x0][0x210] ;  /* 0x00008400ff067b82 */ /* 0x000f220000000a00 */
[----:B-1----:R-:W-:-:S04]  /*0060*/  SHF.L.U32 R0, R0, 0x1, RZ ;  /* 0x0000000100007819 */ /* 0x002fc800000006ff */
[----:B------:R-:W-:-:S04]  /*0070*/  LOP3.LUT R0, R0, 0xfe, RZ, 0xc0, !PT ;  /* 0x000000fe00007812 */ /* 0x000fc800078ec0ff */
[----:B---3--:R-:W-:Y:S02]  /*0080*/  LEA R0, R3, R0, 0x8 ;  /* 0x0000000003007211 */ /* 0x008fe400078e40ff */
[----:B------:R-:W1:Y:S02]  /*0090*/  LDC.64 R2, c[0x0][0x220] ;  /* 0x00008800ff027b82 */ /* 0x000e640000000a00 */
[----:B------:R-:W-:Y:S01]  /*00a0*/  SHF.R.S32.HI R9, RZ, 0x1f, R0 ;  /* 0x0000001fff097819 */ /* 0x000fe20000011400 */
[----:B------:R-:W-:-:S03]  /*00b0*/  IMAD.HI R8, R0, 0x38e38e39, RZ ;  /* 0x38e38e3900087827 */ /* 0x000fc600078e02ff */
[----:B------:R-:W-:Y:S02]  /*00c0*/  LEA.HI R10, R9, R0, RZ, 0x9 ;  /* 0x00000000090a7211 */ /* 0x000fe400078f48ff */
[----:B------:R-:W-:Y:S02]  /*00d0*/  SHF.R.U32.HI R11, RZ, 0x1f, R8 ;  /* 0x0000001fff0b7819 */ /* 0x000fe40000011608 */
[----:B------:R-:W-:Y:S02]  /*00e0*/  LOP3.LUT R9, R10, 0xfffffe00, RZ, 0xc0, !PT ;  /* 0xfffffe000a097812 */ /* 0x000fe400078ec0ff */
[----:B------:R-:W-:Y:S02]  /*00f0*/  LEA.HI.SX32 R8, R8, R11, 0x15 ;  /* 0x0000000b08087211 */ /* 0x000fe400078faaff */
[----:B------:R-:W-:-:S05]  /*0100*/  IADD3 R9, R0, -R9, RZ ;  /* 0x8000000900097210 */ /* 0x000fca0007ffe0ff */
[----:B------:R-:W-:-:S04]  /*0110*/  IMAD R15, R8, 0x2400, R9 ;  /* 0x00002400080f7824 */ /* 0x000fc800078e0209 */
[----:B------:R-:W-:Y:S02]  /*0120*/  IMAD R11, R8, -0x2200, R15 ;  /* 0xffffde00080b7824 */ /* 0x000fe400078e020f */
[----:B-1----:R-:W-:-:S04]  /*0130*/  IMAD.WIDE R2, R9, 0x4, R2 ;  /* 0x0000000409027825 */ /* 0x002fc800078e0202 */
[----:B--2---:R-:W-:Y:S02]  /*0140*/  IMAD.WIDE R4, R11, 0x4, R4 ;  /* 0x000000040b047825 */ /* 0x004fe400078e0204 */
[----:B------:R-:W2:Y:S02]  /*0150*/  LDG.E.EL.64 R2, desc[UR4][R2.64] ;  /* 0x0000000402027981 */ /* 0x000ea4000c2e1b00 */
[--C-:B----4-:R-:W-:Y:S02]  /*0160*/  IMAD.WIDE R14, R15, 0x4, R6.reuse ;  /* 0x000000040f0e7825 */ /* 0x110fe400078e0206 */
[----:B------:R-:W2:Y:S02]  /*0170*/  LDG.E.EL.64 R4, desc[UR4][R4.64] ;  /* 0x0000000404047981 */ /* 0x000ea4000c2e1b00 */
[----:B------:R-:W-:Y:S02]  /*0180*/  IMAD.WIDE R6, R0, 0x4, R6 ;  /* 0x0000000400067825 */ /* 0x000fe400078e0206 */
[----:B------:R-:W3:Y:S04]  /*0190*/  LDG.E.EL.64 R8, desc[UR4][R14.64+0x7000] ;  /* 0x007000040e087981 */ /* 0x000ee8000c2e1b00 */
[----:B------:R-:W4:Y:S04]  /*01a0*/  LDG.E.64 R6, desc[UR4][R6.64] ;  /* 0x0000000406067981 */ /* 0x000f28000c1e1b00 */
[----:B------:R-:W4:Y:S01]  /*01b0*/  LDG.E.EL.64 R12, desc[UR4][R14.64+0x6800] ;  /* 0x006800040e0c7981 */ /* 0x000f22000c2e1b00 */
[----:B------:R-:W-:-:S02]  /*01c0*/  SHF.R.S32.HI R16, RZ, 0x9, R10 ;  /* 0x00000009ff107819 */ /* 0x000fc4000001140a */
[----:B------:R-:W1:Y:S03]  /*01d0*/  LDC.64 R10, c[0x0][0x228] ;  /* 0x00008a00ff0a7b82 */ /* 0x000e660000000a00 */
[----:B------:R-:W-:-:S05]  /*01e0*/  IMAD.HI R17, R16, 0x38e38e39, RZ ;  /* 0x38e38e3910117827 */ /* 0x000fca00078e02ff */
[----:B------:R-:W-:-:S04]  /*01f0*/  SHF.R.U32.HI R18, RZ, 0x1f, R17 ;  /* 0x0000001fff127819 */ /* 0x000fc80000011611 */
[----:B------:R-:W-:-:S05]  /*0200*/  LEA.HI.SX32 R17, R17, R18, 0x1e ;  /* 0x0000001211117211 */ /* 0x000fca00078ff2ff */
[----:B------:R-:W-:-:S05]  /*0210*/  IMAD R17, R17, -0x12, R16 ;  /* 0xffffffee11117824 */ /* 0x000fca00078e0210 */
[C---:B------:R-:W-:Y:S02]  /*0220*/  ISETP.NE.AND P0, PT, R17.reuse, 0xe, PT ;  /* 0x0000000e1100780c */ /* 0x040fe40003f05270 */
[----:B------:R-:W-:Y:S01]  /*0230*/  ISETP.NE.AND P1, PT, R17, 0xd, PT ;  /* 0x0000000d1100780c */ /* 0x000fe20003f25270 */
[----:B-1----:R-:W-:-:S04]  /*0240*/  IMAD.WIDE R10, R0, 0x4, R10 ;  /* 0x00000004000a7825 */ /* 0x002fc800078e020a */
[----:B--2---:R-:W-:Y:S01]  /*0250*/  FADD R19, R4, R2 ;  /* 0x0000000204137221 */ /* 0x004fe20000000000 */
[----:B------:R-:W-:-:S03]  /*0260*/  FADD R2, R5, R3 ;  /* 0x0000000305027221 */ /* 0x000fc60000000000 */
[----:B---3--:R-:W-:Y:S01]  /*0270*/  FADD R8, R8, R19 ;  /* 0x0000001308087221 */ /* 0x008fe20000000000 */
[----:B------:R-:W-:Y:S01]  /*0280*/  FADD R9, R9, R2 ;  /* 0x0000000209097221 */ /* 0x000fe20000000000 */
[----:B----4-:R-:W-:Y:S02]  /*0290*/  @P0 SEL R8, R12, R6, !P1 ;  /* 0x000000060c080207 */ /* 0x010fe40004800000 */
[----:B------:R-:W-:-:S05]  /*02a0*/  @P0 SEL R9, R13, R7, !P1 ;  /* 0x000000070d090207 */ /* 0x000fca0004800000 */
[----:B------:R-:W-:Y:S01]  /*02b0*/  STG.E.64 desc[UR4][R10.64], R8 ;  /* 0x000000080a007986 */ /* 0x000fe2000c101b04 */
[----:B------:R-:W-:Y:S05]  /*02c0*/  EXIT ;  /* 0x000000000000794d */ /* 0x000fea0003800000 */
.L_x_0:
[----:B------:R-:W-:-:S00]  /*02d0*/  BRA `(.L_x_0) ;  /* 0xfffffffc00fc7947 */ /* 0x000fc0000383ffff */
[----:B------:R-:W-:-:S00]  /*02e0*/  NOP ;  /* 0x0000000000007918 */ /* 0x000fc00000000000 */
        /* <DEDUP_REMOVED lines=9> */
.L_x_1:


//--------------------- .nv.constant0.triton_poi_fused_add_addmm_mul_84 --------------------------
	.section	.nv.constant0.triton_poi_fused_add_addmm_mul_84,"a",@progbits
	.sectionflags	@""
	.align	4
.nv.constant0.triton_poi_fused_add_addmm_mul_84:
	.zero		564
